//
// Generated by NVIDIA NVVM Compiler
//
// Compiler Build ID: CL-36424714
// Cuda compilation tools, release 13.0, V13.0.88
// Based on NVVM 20.0.0
//

.version 9.0
.target sm_100
.address_size 64

	// .globl	_Z13median_filterPiS_i

.visible .entry _Z13median_filterPiS_i(
	.param .u64 .ptr .align 1 _Z13median_filterPiS_i_param_0,
	.param .u64 .ptr .align 1 _Z13median_filterPiS_i_param_1,
	.param .u32 _Z13median_filterPiS_i_param_2
)
{
	.reg .pred 	%p<2>;
	.reg .b32 	%r<19>;
	.reg .b32 	%f<2>;
	.reg .b64 	%rd<8>;

	ld.param.u64 	%rd1, [_Z13median_filterPiS_i_param_0];
	ld.param.u64 	%rd2, [_Z13median_filterPiS_i_param_1];
	ld.param.u32 	%r2, [_Z13median_filterPiS_i_param_2];
	mov.u32 	%r3, %ntid.x;
	mov.u32 	%r4, %ctaid.x;
	mov.u32 	%r5, %tid.x;
	mad.lo.s32 	%r1, %r3, %r4, %r5;
	add.s32 	%r6, %r1, 1;
	setp.gt.s32 	%p1, %r6, %r2;
	@%p1 bra 	$L__BB0_2;
	cvta.to.global.u64 	%rd3, %rd1;
	cvta.to.global.u64 	%rd4, %rd2;
	mul.wide.s32 	%rd5, %r1, 4;
	add.s64 	%rd6, %rd3, %rd5;
	ld.global.u32 	%r7, [%rd6];
	ld.global.u32 	%r8, [%rd6+4];
	ld.global.u32 	%r9, [%rd6+8];
	min.s32 	%r10, %r7, %r8;
	min.s32 	%r11, %r10, %r9;
	max.s32 	%r12, %r7, %r8;
	max.s32 	%r13, %r12, %r9;
	add.s32 	%r14, %r8, %r7;
	add.s32 	%r15, %r14, %r9;
	add.s32 	%r16, %r13, %r11;
	sub.s32 	%r17, %r15, %r16;
	cvt.rn.f32.s32 	%f1, %r17;
	bar.sync 	0;
	cvt.rzi.s32.f32 	%r18, %f1;
	add.s64 	%rd7, %rd4, %rd5;
	st.global.u32 	[%rd7+4], %r18;
$L__BB0_2:
	ret;

}


// ===== COMPILED SASS (sm_100) =====

	.target	sm_100

	.elftype	@"ET_EXEC"


//--------------------- .note.nv.tkinfo           --------------------------
	.section	.note.nv.tkinfo,"",@"SHT_NOTE"
	.sectionflags	@"SHF_NOTE_NV_TKINFO"
	.tkinfo
        /*0018*/ 	.word	0x00000002
        /*0030*/ 	.string	""
        /*0030*/ 	.string	"ptxas"
        /*0030*/ 	.string	"Cuda compilation tools, release 13.0, V13.0.88"
        /*0030*/ 	.string	"Build cuda_13.0.r13.0/compiler.36424714_0"
        /*0030*/ 	.string	"-arch sm_100 -m 64 "



//--------------------- .note.nv.cuinfo           --------------------------
	.section	.note.nv.cuinfo,"",@"SHT_NOTE"
	.sectionflags	@"SHF_NOTE_NV_CUINFO"
        /*0018*/ 	.short	0x0002
        /*001a*/ 	.short	0x0064
        /*001c*/ 	.short	0x0082
	.zero		2


//--------------------- .nv.info                  --------------------------
	.section	.nv.info,"",@"SHT_CUDA_INFO"
	.align	4


	//----- nvinfo : EIATTR_REGCOUNT
	.align		4
        /*0000*/ 	.byte	0x04, 0x2f
        /*0002*/ 	.short	(.L_1 - .L_0)
	.align		4
.L_0:
        /*0004*/ 	.word	index@(_Z13median_filterPiS_i)
        /*0008*/ 	.word	0x0000000e


	//----- nvinfo : EIATTR_FRAME_SIZE
	.align		4
.L_1:
        /*000c*/ 	.byte	0x04, 0x11
        /*000e*/ 	.short	(.L_3 - .L_2)
	.align		4
.L_2:
        /*0010*/ 	.word	index@(_Z13median_filterPiS_i)
        /*0014*/ 	.word	0x00000000


	//----- nvinfo : EIATTR_MIN_STACK_SIZE
	.align		4
.L_3:
        /*0018*/ 	.byte	0x04, 0x12
        /*001a*/ 	.short	(.L_5 - .L_4)
	.align		4
.L_4:
        /*001c*/ 	.word	index@(_Z13median_filterPiS_i)
        /*0020*/ 	.word	0x00000000
.L_5:


//--------------------- .nv.compat                --------------------------
	.section	.nv.compat,"",@"SHT_CUDA_COMPAT_INFO"
	.align	4
        /*0000*/ 	.byte	0x02, 0x09, 0x00, 0x00, 0x02, 0x02, 0x01, 0x00, 0x02, 0x05, 0x05, 0x00, 0x03, 0x07, 0x01, 0x01
        /*0010*/ 	.byte	0x02, 0x03, 0x00, 0x00, 0x02, 0x06, 0x01, 0x00, 0x04, 0x0b, 0x08, 0x00, 0x09, 0x00, 0x00, 0x00
        /*0020*/ 	.byte	0x00, 0x00, 0x00, 0x00


//--------------------- .nv.info._Z13median_filterPiS_i --------------------------
	.section	.nv.info._Z13median_filterPiS_i,"",@"SHT_CUDA_INFO"
	.sectionflags	@""
	.align	4


	//----- nvinfo : EIATTR_CUDA_API_VERSION
	.align		4
        /*0000*/ 	.byte	0x04, 0x37
        /*0002*/ 	.short	(.L_7 - .L_6)
.L_6:
        /*0004*/ 	.word	0x00000082


	//----- nvinfo : EIATTR_KPARAM_INFO
	.align		4
.L_7:
        /*0008*/ 	.byte	0x04, 0x17
        /*000a*/ 	.short	(.L_9 - .L_8)
.L_8:
        /*000c*/ 	.word	0x00000000
        /*0010*/ 	.short	0x0002
        /*0012*/ 	.short	0x0010
        /*0014*/ 	.byte	0x00, 0xf0, 0x11, 0x00


	//----- nvinfo : EIATTR_KPARAM_INFO
	.align		4
.L_9:
        /*0018*/ 	.byte	0x04, 0x17
        /*001a*/ 	.short	(.L_11 - .L_10)
.L_10:
        /*001c*/ 	.word	0x00000000
        /*0020*/ 	.short	0x0001
        /*0022*/ 	.short	0x0008
        /*0024*/ 	.byte	0x00, 0xf5, 0x21, 0x00


	//----- nvinfo : EIATTR_KPARAM_INFO
	.align		4
.L_11:
        /*0028*/ 	.byte	0x04, 0x17
        /*002a*/ 	.short	(.L_13 - .L_12)
.L_12:
        /*002c*/ 	.word	0x00000000
        /*0030*/ 	.short	0x0000
        /*0032*/ 	.short	0x0000
        /*0034*/ 	.byte	0x00, 0xf5, 0x21, 0x00


	//----- nvinfo : EIATTR_SPARSE_MMA_MASK
	.align		4
.L_13:
        /*0038*/ 	.byte	0x03, 0x50
        /*003a*/ 	.short	0x0000


	//----- nvinfo : EIATTR_MAXREG_COUNT
	.align		4
        /*003c*/ 	.byte	0x03, 0x1b
        /*003e*/ 	.short	0x00ff


	//----- nvinfo : EIATTR_NUM_BARRIERS
	.align		4
        /*0040*/ 	.byte	0x02, 0x4c
        /*0042*/ 	.byte	0x01
	.zero		1


	//----- nvinfo : EIATTR_MERCURY_ISA_VERSION
	.align		4
        /*0044*/ 	.byte	0x03, 0x5f
        /*0046*/ 	.short	0x0101


	//----- nvinfo : EIATTR_VRC_CTA_INIT_COUNT
	.align		4
        /*0048*/ 	.byte	0x02, 0x4a
	.zero		1
	.zero		1


	//----- nvinfo : EIATTR_EXIT_INSTR_OFFSETS
	.align		4
        /*004c*/ 	.byte	0x04, 0x1c
        /*004e*/ 	.short	(.L_15 - .L_14)


	//   ....[0]....
.L_14:
        /*0050*/ 	.word	0x00000080


	//   ....[1]....
        /*0054*/ 	.word	0x00000190


	//----- nvinfo : EIATTR_CBANK_PARAM_SIZE
	.align		4
.L_15:
        /*0058*/ 	.byte	0x03, 0x19
        /*005a*/ 	.short	0x0014


	//----- nvinfo : EIATTR_PARAM_CBANK
	.align		4
        /*005c*/ 	.byte	0x04, 0x0a
        /*005e*/ 	.short	(.L_17 - .L_16)
	.align		4
.L_16:
        /*0060*/ 	.word	index@(.nv.constant0._Z13median_filterPiS_i)
        /*0064*/ 	.short	0x0380
        /*0066*/ 	.short	0x0014


	//----- nvinfo : EIATTR_SW_WAR
	.align		4
.L_17:
        /*0068*/ 	.byte	0x04, 0x36
        /*006a*/ 	.short	(.L_19 - .L_18)
.L_18:
        /*006c*/ 	.word	0x00000008
.L_19:


//--------------------- .nv.callgraph             --------------------------
	.section	.nv.callgraph,"",@"SHT_CUDA_CALLGRAPH"
	.align	4
	.sectionentsize	8
	.align		4
        /*0000*/ 	.word	0x00000000
	.align		4
        /*0004*/ 	.word	0xffffffff
	.align		4
        /*0008*/ 	.word	0x00000000
	.align		4
        /*000c*/ 	.word	0xfffffffe
	.align		4
        /*0010*/ 	.word	0x00000000
	.align		4
        /*0014*/ 	.word	0xfffffffd
	.align		4
        /*0018*/ 	.word	0x00000000
	.align		4
        /*001c*/ 	.word	0xfffffffc


//--------------------- .text._Z13median_filterPiS_i --------------------------
	.section	.text._Z13median_filterPiS_i,"ax",@progbits
	.align	128
        .global         _Z13median_filterPiS_i
        .type           _Z13median_filterPiS_i,@function
        .size           _Z13median_filterPiS_i,(.L_x_1 - _Z13median_filterPiS_i)
        .other          _Z13median_filterPiS_i,@"STO_CUDA_ENTRY STV_DEFAULT"
_Z13median_filterPiS_i:
.text._Z13median_filterPiS_i:
[----:B------:R-:W-:Y:S01]  /*0000*/  LDC R1, c[0x0][0x37c] ;  /* 0x0000df00ff017b82 */ /* 0x000fe20000000800 */
[----:B------:R-:W0:Y:S01]  /*0010*/  S2R R7, SR_CTAID.X ;  /* 0x0000000000077919 */ /* 0x000e220000002500 */
[----:B------:R-:W0:Y:S01]  /*0020*/  LDCU UR4, c[0x0][0x360] ;  /* 0x00006c00ff0477ac */ /* 0x000e220008000800 */
[----:B------:R-:W0:Y:S01]  /*0030*/  S2R R0, SR_TID.X ;  /* 0x0000000000007919 */ /* 0x000e220000002100 */
[----:B------:R-:W1:Y:S01]  /*0040*/  LDCU UR5, c[0x0][0x390] ;  /* 0x00007200ff0577ac */ /* 0x000e620008000800 */
[----:B0-----:R-:W-:-:S04]  /*0050*/  IMAD R7, R7, UR4, R0 ;  /* 0x0000000407077c24 */ /* 0x001fc8000f8e0200 */
[----:B------:R-:W-:-:S05]  /*0060*/  VIADD R0, R7, 0x1 ;  /* 0x0000000107007836 */ /* 0x000fca0000000000 */
[----:B-1----:R-:W-:-:S13]  /*0070*/  ISETP.GT.AND P0, PT, R0, UR5, PT ;  /* 0x0000000500007c0c */ /* 0x002fda000bf04270 */
[----:B------:R-:W-:Y:S05]  /*0080*/  @P0 EXIT ;  /* 0x000000000000094d */ /* 0x000fea0003800000 */
[----:B------:R-:W0:Y:S01]  /*0090*/  LDC.64 R2, c[0x0][0x380] ;  /* 0x0000e000ff027b82 */ /* 0x000e220000000a00 */
[----:B------:R-:W1:Y:S07]  /*00a0*/  LDCU.64 UR4, c[0x0][0x358] ;  /* 0x00006b00ff0477ac */ /* 0x000e6e0008000a00 */
[----:B------:R-:W2:Y:S01]  /*00b0*/  LDC.64 R4, c[0x0][0x388] ;  /* 0x0000e200ff047b82 */ /* 0x000ea20000000a00 */
[----:B0-----:R-:W-:-:S05]  /*00c0*/  IMAD.WIDE R2, R7, 0x4, R2 ;  /* 0x0000000407027825 */ /* 0x001fca00078e0202 */
[----:B-1----:R-:W3:Y:S04]  /*00d0*/  LDG.E R0, desc[UR4][R2.64] ;  /* 0x0000000402007981 */ /* 0x002ee8000c1e1900 */
[----:B------:R-:W3:Y:S04]  /*00e0*/  LDG.E R9, desc[UR4][R2.64+0x4] ;  /* 0x0000040402097981 */ /* 0x000ee8000c1e1900 */
[----:B------:R-:W3:Y:S01]  /*00f0*/  LDG.E R6, desc[UR4][R2.64+0x8] ;  /* 0x0000080402067981 */ /* 0x000ee2000c1e1900 */
[----:B--2---:R-:W-:Y:S01]  /*0100*/  IMAD.WIDE R4, R7, 0x4, R4 ;  /* 0x0000000407047825 */ /* 0x004fe200078e0204 */
[----:B------:R-:W-:Y:S01]  /*0110*/  BAR.SYNC.DEFER_BLOCKING 0x0 ;  /* 0x0000000000007b1d */ /* 0x000fe20000010000 */
[----:B---3--:R-:W-:-:S02]  /*0120*/  VIMNMX3 R8, R0, R9, R6, PT ;  /* 0x000000090008720f */ /* 0x008fc40003800106 */
[-C--:B------:R-:W-:Y:S02]  /*0130*/  VIMNMX3 R11, R0, R9.reuse, R6, !PT ;  /* 0x00000009000b720f */ /* 0x080fe40007800106 */
[----:B------:R-:W-:-:S04]  /*0140*/  IADD3 R0, PT, PT, R6, R9, R0 ;  /* 0x0000000906007210 */ /* 0x000fc80007ffe000 */
[----:B------:R-:W-:-:S04]  /*0150*/  IADD3 R0, PT, PT, R0, -R11, -R8 ;  /* 0x8000000b00007210 */ /* 0x000fc80007ffe808 */
[----:B------:R-:W-:-:S04]  /*0160*/  I2FP.F32.S32 R0, R0 ;  /* 0x0000000000007245 */ /* 0x000fc80000201400 */
[----:B------:R-:W0:Y:S02]  /*0170*/  F2I.TRUNC.NTZ R9, R0 ;  /* 0x0000000000097305 */ /* 0x000e24000020f100 */
[----:B0-----:R-:W-:Y:S01]  /*0180*/  STG.E desc[UR4][R4.64+0x4], R9 ;  /* 0x0000040904007986 */ /* 0x001fe2000c101904 */
[----:B------:R-:W-:Y:S05]  /*0190*/  EXIT ;  /* 0x000000000000794d */ /* 0x000fea0003800000 */
.L_x_0:
[----:B------:R-:W-:-:S00]  /*01a0*/  BRA `(.L_x_0) ;  /* 0xfffffffc00fc7947 */ /* 0x000fc0000383ffff */
[----:B------:R-:W-:-:S00]  /*01b0*/  NOP ;  /* 0x0000000000007918 */ /* 0x000fc00000000000 */
        /* <DEDUP_REMOVED lines=12> */
.L_x_1:


//--------------------- .nv.shared.reserved.0     --------------------------
	.section	.nv.shared.reserved.0,"aw",@nobits
	.weak		__nv_reservedSMEM_offset_0_alias
	.size		__nv_reservedSMEM_offset_0_alias, 0, 64
	.other		__nv_reservedSMEM_offset_0_alias,@"STO_CUDA_RESERVED_SHARED STV_DEFAULT"
__nv_reservedSMEM_offset_0_alias:
	.zero		0
	.zero		64


//--------------------- .nv.constant0._Z13median_filterPiS_i --------------------------
	.section	.nv.constant0._Z13median_filterPiS_i,"a",@progbits
	.sectionflags	@""
	.align	4
.nv.constant0._Z13median_filterPiS_i:
	.zero		916


//--------------------- SYMBOLS --------------------------

	.type		.nv.reservedSmem.offset0,@object
	.size		.nv.reservedSmem.offset0,0x4
